	.headerflags	@"EF_CUDA_TEXMODE_UNIFIED EF_CUDA_64BIT_ADDRESS EF_CUDA_ACCELERATORS EF_CUDA_SM90 EF_CUDA_VIRTUAL_SM(EF_CUDA_SM90)"
	.elftype	@"ET_EXEC"


//--------------------- .nv.info                  --------------------------
	.section	.nv.info,"",@"SHT_CUDA_INFO"
	.align	4


	//----- nvinfo : EIATTR_REGCOUNT
	.align		4
        /*0000*/ 	.byte	0x04, 0x2f
        /*0002*/ 	.short	(.L_1 - .L_0)
	.align		4
.L_0:
        /*0004*/ 	.word	index@(triton_poi_fused_convolution_9)
        /*0008*/ 	.word	0x00000012


	//----- nvinfo : EIATTR_MIN_STACK_SIZE
	.align		4
.L_1:
        /*000c*/ 	.byte	0x04, 0x12
        /*000e*/ 	.short	(.L_3 - .L_2)
	.align		4
.L_2:
        /*0010*/ 	.word	index@(triton_poi_fused_convolution_9)
        /*0014*/ 	.word	0x00000000


	//----- nvinfo : EIATTR_FRAME_SIZE
	.align		4
.L_3:
        /*0018*/ 	.byte	0x04, 0x11
        /*001a*/ 	.short	(.L_5 - .L_4)
	.align		4
.L_4:
        /*001c*/ 	.word	index@(triton_poi_fused_convolution_9)
        /*0020*/ 	.word	0x00000000


	//----- nvinfo : EIATTR_MIN_STACK_SIZE
	.align		4
.L_5:
        /*0024*/ 	.byte	0x04, 0x12
        /*0026*/ 	.short	(.L_7 - .L_6)
	.align		4
.L_6:
        /*0028*/ 	.word	index@(triton_poi_fused_convolution_9)
        /*002c*/ 	.word	0x00000000
.L_7:


//--------------------- .nv.info.triton_poi_fused_convolution_9 --------------------------
	.section	.nv.info.triton_poi_fused_convolution_9,"",@"SHT_CUDA_INFO"
	.sectionflags	@""
	.align	4


	//----- nvinfo : EIATTR_CUDA_API_VERSION
	.align		4
        /*0000*/ 	.byte	0x04, 0x37
        /*0002*/ 	.short	(.L_9 - .L_8)
.L_8:
        /*0004*/ 	.word	0x0000007c


	//----- nvinfo : EIATTR_KPARAM_INFO
	.align		4
.L_9:
        /*0008*/ 	.byte	0x04, 0x17
        /*000a*/ 	.short	(.L_11 - .L_10)
.L_10:
        /*000c*/ 	.word	0x00000000
        /*0010*/ 	.short	0x0002
        /*0012*/ 	.short	0x0010
        /*0014*/ 	.byte	0x00, 0xf0, 0x11, 0x00


	//----- nvinfo : EIATTR_KPARAM_INFO
	.align		4
.L_11:
        /*0018*/ 	.byte	0x04, 0x17
        /*001a*/ 	.short	(.L_13 - .L_12)
.L_12:
        /*001c*/ 	.word	0x00000000
        /*0020*/ 	.short	0x0001
        /*0022*/ 	.short	0x0008
        /*0024*/ 	.byte	0x00, 0xf4, 0x21, 0x00


	//----- nvinfo : EIATTR_KPARAM_INFO
	.align		4
.L_13:
        /*0028*/ 	.byte	0x04, 0x17
        /*002a*/ 	.short	(.L_15 - .L_14)
.L_14:
        /*002c*/ 	.word	0x00000000
        /*0030*/ 	.short	0x0000
        /*0032*/ 	.short	0x0000
        /*0034*/ 	.byte	0x00, 0xf4, 0x21, 0x00


	//----- nvinfo : EIATTR_SPARSE_MMA_MASK
	.align		4
.L_15:
        /*0038*/ 	.byte	0x03, 0x50
        /*003a*/ 	.short	0x0000


	//----- nvinfo : EIATTR_MAXREG_COUNT
	.align		4
        /*003c*/ 	.byte	0x03, 0x1b
        /*003e*/ 	.short	0x00ff


	//----- nvinfo : EIATTR_EXIT_INSTR_OFFSETS
	.align		4
        /*0040*/ 	.byte	0x04, 0x1c
        /*0042*/ 	.short	(.L_17 - .L_16)


	//   ....[0]....
.L_16:
        /*0044*/ 	.word	0x00000340


	//----- nvinfo : EIATTR_REQNTID
	.align		4
.L_17:
        /*0048*/ 	.byte	0x04, 0x10
        /*004a*/ 	.short	(.L_19 - .L_18)
.L_18:
        /*004c*/ 	.word	0x00000080
        /*0050*/ 	.word	0x00000001
        /*0054*/ 	.word	0x00000001


	//----- nvinfo : EIATTR_CBANK_PARAM_SIZE
	.align		4
.L_19:
        /*0058*/ 	.byte	0x03, 0x19
        /*005a*/ 	.short	0x0014


	//----- nvinfo : EIATTR_PARAM_CBANK
	.align		4
        /*005c*/ 	.byte	0x04, 0x0a
        /*005e*/ 	.short	(.L_21 - .L_20)
	.align		4
.L_20:
        /*0060*/ 	.word	index@(.nv.constant0.triton_poi_fused_convolution_9)
        /*0064*/ 	.short	0x0210
        /*0066*/ 	.short	0x0014


	//----- nvinfo : EIATTR_SW_WAR
	.align		4
.L_21:
        /*0068*/ 	.byte	0x04, 0x36
        /*006a*/ 	.short	(.L_23 - .L_22)
.L_22:
        /*006c*/ 	.word	0x00000008
.L_23:


//--------------------- .nv.callgraph             --------------------------
	.section	.nv.callgraph,"",@"SHT_CUDA_CALLGRAPH"
	.align	4
	.sectionentsize	8
	.align		4
        /*0000*/ 	.word	0x00000000
	.align		4
        /*0004*/ 	.word	0xffffffff
	.align		4
        /*0008*/ 	.word	0x00000000
	.align		4
        /*000c*/ 	.word	0xfffffffe
	.align		4
        /*0010*/ 	.word	0x00000000
	.align		4
        /*0014*/ 	.word	0xfffffffd
	.align		4
        /*0018*/ 	.word	0x00000000
	.align		4
        /*001c*/ 	.word	0xfffffffc


//--------------------- .text.triton_poi_fused_convolution_9 --------------------------
	.section	.text.triton_poi_fused_convolution_9,"ax",@progbits
	.align	128
        .global         triton_poi_fused_convolution_9
        .type           triton_poi_fused_convolution_9,@function
        .size           triton_poi_fused_convolution_9,(.L_x_1 - triton_poi_fused_convolution_9)
        .other          triton_poi_fused_convolution_9,@"STO_CUDA_ENTRY STV_DEFAULT"
triton_poi_fused_convolution_9:
.text.triton_poi_fused_convolution_9:
[----:B------:R-:W-:Y:S01]  /*0000*/  LDC R1, c[0x0][0x28] ;  /* 0x00000a00ff017b82 */ /* 0x000fe20000000800 */
[----:B------:R-:W1:Y:S01]  /*0010*/  S2R R0, SR_TID.X ;  /* 0x0000000000007919 */ /* 0x000e620000002100 */
[----:B------:R-:W-:Y:S01]  /*0020*/  ULDC.64 UR4, c[0x0][0x208] ;  /* 0x0000820000047ab9 */ /* 0x000fe20000000a00 */
[----:B------:R-:W2:Y:S01]  /*0030*/  S2R R7, SR_CTAID.X ;  /* 0x0000000000077919 */ /* 0x000ea20000002500 */
[----:B-1----:R-:W-:Y:S01]  /*0040*/  IMAD.SHL.U32 R0, R0, 0x4, RZ ;  /* 0x0000000400007824 */ /* 0x002fe200078e00ff */
[----:B--2---:R-:W-:-:S04]  /*0050*/  SHF.R.S32.HI R2, RZ, 0x15, R7 ;  /* 0x00000015ff027819 */ /* 0x004fc80000011407 */
[----:B------:R-:W-:Y:S02]  /*0060*/  LOP3.LUT R0, R0, 0x1fc, RZ, 0xc0, !PT ;  /* 0x000001fc00007812 */ /* 0x000fe400078ec0ff */
[----:B------:R-:W-:-:S03]  /*0070*/  SGXT R2, R2, 0x1 ;  /* 0x000000010202781a */ /* 0x000fc60000000200 */
[----:B------:R-:W-:-:S05]  /*0080*/  IMAD R7, R7, 0x400, R0 ;  /* 0x0000040007077824 */ /* 0x000fca00078e0200 */
[----:B------:R-:W-:-:S04]  /*0090*/  LEA.HI R2, R2, R7, RZ, 0x12 ;  /* 0x0000000702027211 */ /* 0x000fc800078f90ff */
[----:B------:R-:W-:Y:S02]  /*00a0*/  IADD3 R3, R2, 0x200, RZ ;  /* 0x0000020002037810 */ /* 0x000fe40007ffe0ff */
[----:B------:R-:W-:Y:S02]  /*00b0*/  SHF.R.S32.HI R0, RZ, 0x12, R2 ;  /* 0x00000012ff007819 */ /* 0x000fe40000011402 */
[----:B------:R-:W-:-:S03]  /*00c0*/  SHF.R.S32.HI R6, RZ, 0x12, R3 ;  /* 0x00000012ff067819 */ /* 0x000fc60000011403 */
[----:B------:R-:W-:Y:S02]  /*00d0*/  IMAD R2, R0, 0x5556, RZ ;  /* 0x0000555600027824 */ /* 0x000fe400078e02ff */
[----:B------:R-:W-:-:S03]  /*00e0*/  IMAD R3, R6, 0x5556, RZ ;  /* 0x0000555606037824 */ /* 0x000fc600078e02ff */
[----:B------:R-:W-:Y:S02]  /*00f0*/  SHF.R.S32.HI R2, RZ, 0x10, R2 ;  /* 0x00000010ff027819 */ /* 0x000fe40000011402 */
[----:B------:R-:W-:Y:S02]  /*0100*/  SHF.R.S32.HI R3, RZ, 0x10, R3 ;  /* 0x00000010ff037819 */ /* 0x000fe40000011403 */
[----:B------:R-:W-:Y:S02]  /*0110*/  LOP3.LUT R5, R2, 0xffff, RZ, 0xc0, !PT ;  /* 0x0000ffff02057812 */ /* 0x000fe400078ec0ff */
[----:B------:R-:W-:Y:S02]  /*0120*/  LOP3.LUT R4, R3, 0xffff, RZ, 0xc0, !PT ;  /* 0x0000ffff03047812 */ /* 0x000fe400078ec0ff */
[----:B------:R-:W-:Y:S02]  /*0130*/  LEA.HI R2, R5, R2, RZ, 0x11 ;  /* 0x0000000205027211 */ /* 0x000fe400078f88ff */
[----:B------:R-:W-:-:S02]  /*0140*/  LEA.HI R3, R4, R3, RZ, 0x11 ;  /* 0x0000000304037211 */ /* 0x000fc400078f88ff */
[----:B------:R-:W-:Y:S01]  /*0150*/  PRMT R8, R2, 0x9910, RZ ;  /* 0x0000991002087816 */ /* 0x000fe200000000ff */
[----:B------:R-:W1:Y:S01]  /*0160*/  LDC.64 R4, c[0x0][0x218] ;  /* 0x00008600ff047b82 */ /* 0x000e620000000a00 */
[----:B------:R-:W-:-:S03]  /*0170*/  PRMT R9, R3, 0x9910, RZ ;  /* 0x0000991003097816 */ /* 0x000fc600000000ff */
[----:B------:R-:W-:Y:S02]  /*0180*/  IMAD R8, R8, 0x3, RZ ;  /* 0x0000000308087824 */ /* 0x000fe400078e02ff */
[----:B------:R-:W-:Y:S02]  /*0190*/  IMAD R9, R9, 0x3, RZ ;  /* 0x0000000309097824 */ /* 0x000fe400078e02ff */
[----:B------:R-:W2:Y:S01]  /*01a0*/  LDC.64 R2, c[0x0][0x210] ;  /* 0x00008400ff027b82 */ /* 0x000ea20000000a00 */
[----:B------:R-:W-:Y:S02]  /*01b0*/  IMAD.MOV R8, RZ, RZ, -R8 ;  /* 0x000000ffff087224 */ /* 0x000fe400078e0a08 */
[----:B------:R-:W-:-:S03]  /*01c0*/  IADD3 R11, RZ, -R9, RZ ;  /* 0x80000009ff0b7210 */ /* 0x000fc60007ffe0ff */
[----:B------:R-:W-:Y:S02]  /*01d0*/  PRMT R9, R8, 0x7710, RZ ;  /* 0x0000771008097816 */ /* 0x000fe400000000ff */
[----:B------:R-:W-:-:S03]  /*01e0*/  PRMT R11, R11, 0x7710, RZ ;  /* 0x000077100b0b7816 */ /* 0x000fc600000000ff */
[----:B------:R-:W-:Y:S01]  /*01f0*/  IMAD.IADD R0, R0, 0x1, R9 ;  /* 0x0000000100007824 */ /* 0x000fe200078e0209 */
[----:B------:R-:W-:-:S04]  /*0200*/  IADD3 R6, R6, R11, RZ ;  /* 0x0000000b06067210 */ /* 0x000fc80007ffe0ff */
[----:B------:R-:W-:Y:S02]  /*0210*/  PRMT R9, R0, 0x9910, RZ ;  /* 0x0000991000097816 */ /* 0x000fe400000000ff */
[----:B------:R-:W-:-:S03]  /*0220*/  PRMT R11, R6, 0x9910, RZ ;  /* 0x00009910060b7816 */ /* 0x000fc600000000ff */
[----:B-1----:R-:W-:-:S04]  /*0230*/  IMAD.WIDE R8, R9, 0x4, R4 ;  /* 0x0000000409087825 */ /* 0x002fc800078e0204 */
[----:B------:R-:W-:Y:S02]  /*0240*/  IMAD.WIDE R10, R11, 0x4, R4 ;  /* 0x000000040b0a7825 */ /* 0x000fe400078e0204 */
[----:B------:R-:W3:Y:S02]  /*0250*/  LDG.E.EL R8, desc[UR4][R8.64] ;  /* 0x0000000408087981 */ /* 0x000ee4000c2e1900 */
[----:B--2---:R-:W-:Y:S02]  /*0260*/  IMAD.WIDE R2, R7, 0x4, R2 ;  /* 0x0000000407027825 */ /* 0x004fe400078e0202 */
[----:B------:R-:W2:Y:S04]  /*0270*/  LDG.E.EL R10, desc[UR4][R10.64] ;  /* 0x000000040a0a7981 */ /* 0x000ea8000c2e1900 */
[----:B------:R-:W3:Y:S04]  /*0280*/  LDG.E.128 R4, desc[UR4][R2.64] ;  /* 0x0000000402047981 */ /* 0x000ee8000c1e1d00 */
[----:B------:R-:W2:Y:S01]  /*0290*/  LDG.E.128 R12, desc[UR4][R2.64+0x800] ;  /* 0x00080004020c7981 */ /* 0x000ea2000c1e1d00 */
[--C-:B---3--:R-:W-:Y:S01]  /*02a0*/  FADD R4, R4, R8.reuse ;  /* 0x0000000804047221 */ /* 0x108fe20000000000 */
[--C-:B------:R-:W-:Y:S01]  /*02b0*/  FADD R5, R5, R8.reuse ;  /* 0x0000000805057221 */ /* 0x100fe20000000000 */
[--C-:B------:R-:W-:Y:S01]  /*02c0*/  FADD R6, R6, R8.reuse ;  /* 0x0000000806067221 */ /* 0x100fe20000000000 */
[----:B------:R-:W-:Y:S01]  /*02d0*/  FADD R7, R7, R8 ;  /* 0x0000000807077221 */ /* 0x000fe20000000000 */
[--C-:B--2---:R-:W-:Y:S01]  /*02e0*/  FADD R12, R12, R10.reuse ;  /* 0x0000000a0c0c7221 */ /* 0x104fe20000000000 */
[--C-:B------:R-:W-:Y:S01]  /*02f0*/  FADD R13, R13, R10.reuse ;  /* 0x0000000a0d0d7221 */ /* 0x100fe20000000000 */
[--C-:B------:R-:W-:Y:S01]  /*0300*/  FADD R14, R14, R10.reuse ;  /* 0x0000000a0e0e7221 */ /* 0x100fe20000000000 */
[----:B------:R-:W-:Y:S01]  /*0310*/  FADD R15, R15, R10 ;  /* 0x0000000a0f0f7221 */ /* 0x000fe20000000000 */
[----:B------:R-:W-:Y:S04]  /*0320*/  STG.E.128 desc[UR4][R2.64], R4 ;  /* 0x0000000402007986 */ /* 0x000fe8000c101d04 */
[----:B------:R-:W-:Y:S01]  /*0330*/  STG.E.128 desc[UR4][R2.64+0x800], R12 ;  /* 0x0008000c02007986 */ /* 0x000fe2000c101d04 */
[----:B------:R-:W-:Y:S05]  /*0340*/  EXIT ;  /* 0x000000000000794d */ /* 0x000fea0003800000 */
.L_x_0:
[----:B------:R-:W-:-:S00]  /*0350*/  BRA `(.L_x_0) ;  /* 0xfffffffc00fc7947 */ /* 0x000fc0000383ffff */
[----:B------:R-:W-:-:S00]  /*0360*/  NOP ;  /* 0x0000000000007918 */ /* 0x000fc00000000000 */
        /* <DEDUP_REMOVED lines=9> */
.L_x_1:


//--------------------- .nv.constant0.triton_poi_fused_convolution_9 --------------------------
	.section	.nv.constant0.triton_poi_fused_convolution_9,"a",@progbits
	.sectionflags	@""
	.align	4
.nv.constant0.triton_poi_fused_convolution_9:
	.zero		548
